	.headerflags	@"EF_CUDA_TEXMODE_UNIFIED EF_CUDA_64BIT_ADDRESS EF_CUDA_SM86 EF_CUDA_VIRTUAL_SM(EF_CUDA_SM86)"
	.elftype	@"ET_EXEC"


//--------------------- .nv.info                  --------------------------
	.section	.nv.info,"",@"SHT_CUDA_INFO"
	.align	4


	//----- nvinfo : EIATTR_REGCOUNT
	.align		4
        /*0000*/ 	.byte	0x04, 0x2f
        /*0002*/ 	.short	(.L_3 - .L_2)
	.align		4
.L_2:
        /*0004*/ 	.word	index@(triton_)
        /*0008*/ 	.word	0x00000024


	//----- nvinfo : EIATTR_MIN_STACK_SIZE
	.align		4
.L_3:
        /*000c*/ 	.byte	0x04, 0x12
        /*000e*/ 	.short	(.L_5 - .L_4)
	.align		4
.L_4:
        /*0010*/ 	.word	index@(triton_)
        /*0014*/ 	.word	0x00000000


	//----- nvinfo : EIATTR_FRAME_SIZE
	.align		4
.L_5:
        /*0018*/ 	.byte	0x04, 0x11
        /*001a*/ 	.short	(.L_7 - .L_6)
	.align		4
.L_6:
        /*001c*/ 	.word	index@(triton_)
        /*0020*/ 	.word	0x00000000


	//----- nvinfo : EIATTR_MIN_STACK_SIZE
	.align		4
.L_7:
        /*0024*/ 	.byte	0x04, 0x12
        /*0026*/ 	.short	(.L_9 - .L_8)
	.align		4
.L_8:
        /*0028*/ 	.word	index@(triton_)
        /*002c*/ 	.word	0x00000000
.L_9:


//--------------------- .nv.info.triton_          --------------------------
	.section	.nv.info.triton_,"",@"SHT_CUDA_INFO"
	.sectionflags	@""
	.align	4


	//----- nvinfo : EIATTR_CUDA_API_VERSION
	.align		4
        /*0000*/ 	.byte	0x04, 0x37
        /*0002*/ 	.short	(.L_11 - .L_10)
.L_10:
        /*0004*/ 	.word	0x0000007c


	//----- nvinfo : EIATTR_SW2861232_WAR
	.align		4
.L_11:
        /*0008*/ 	.byte	0x01, 0x35
	.zero		2


	//----- nvinfo : EIATTR_PARAM_CBANK
	.align		4
        /*000c*/ 	.byte	0x04, 0x0a
        /*000e*/ 	.short	(.L_13 - .L_12)
	.align		4
.L_12:
        /*0010*/ 	.word	index@(.nv.constant0.triton_)
        /*0014*/ 	.short	0x0160
        /*0016*/ 	.short	0x0034


	//----- nvinfo : EIATTR_CBANK_PARAM_SIZE
	.align		4
.L_13:
        /*0018*/ 	.byte	0x03, 0x19
        /*001a*/ 	.short	0x0034


	//----- nvinfo : EIATTR_KPARAM_INFO
	.align		4
        /*001c*/ 	.byte	0x04, 0x17
        /*001e*/ 	.short	(.L_15 - .L_14)
.L_14:
        /*0020*/ 	.word	0x00000000
        /*0024*/ 	.short	0x0006
        /*0026*/ 	.short	0x0030
        /*0028*/ 	.byte	0x00, 0xf0, 0x11, 0x00


	//----- nvinfo : EIATTR_KPARAM_INFO
	.align		4
.L_15:
        /*002c*/ 	.byte	0x04, 0x17
        /*002e*/ 	.short	(.L_17 - .L_16)
.L_16:
        /*0030*/ 	.word	0x00000000
        /*0034*/ 	.short	0x0005
        /*0036*/ 	.short	0x0028
        /*0038*/ 	.byte	0x00, 0xf0, 0x21, 0x00


	//----- nvinfo : EIATTR_KPARAM_INFO
	.align		4
.L_17:
        /*003c*/ 	.byte	0x04, 0x17
        /*003e*/ 	.short	(.L_19 - .L_18)
.L_18:
        /*0040*/ 	.word	0x00000000
        /*0044*/ 	.short	0x0004
        /*0046*/ 	.short	0x0020
        /*0048*/ 	.byte	0x00, 0xf0, 0x21, 0x00


	//----- nvinfo : EIATTR_KPARAM_INFO
	.align		4
.L_19:
        /*004c*/ 	.byte	0x04, 0x17
        /*004e*/ 	.short	(.L_21 - .L_20)
.L_20:
        /*0050*/ 	.word	0x00000000
        /*0054*/ 	.short	0x0003
        /*0056*/ 	.short	0x0018
        /*0058*/ 	.byte	0x00, 0xf0, 0x21, 0x00


	//----- nvinfo : EIATTR_KPARAM_INFO
	.align		4
.L_21:
        /*005c*/ 	.byte	0x04, 0x17
        /*005e*/ 	.short	(.L_23 - .L_22)
.L_22:
        /*0060*/ 	.word	0x00000000
        /*0064*/ 	.short	0x0002
        /*0066*/ 	.short	0x0010
        /*0068*/ 	.byte	0x00, 0xf0, 0x21, 0x00


	//----- nvinfo : EIATTR_KPARAM_INFO
	.align		4
.L_23:
        /*006c*/ 	.byte	0x04, 0x17
        /*006e*/ 	.short	(.L_25 - .L_24)
.L_24:
        /*0070*/ 	.word	0x00000000
        /*0074*/ 	.short	0x0001
        /*0076*/ 	.short	0x0008
        /*0078*/ 	.byte	0x00, 0xf0, 0x21, 0x00


	//----- nvinfo : EIATTR_KPARAM_INFO
	.align		4
.L_25:
        /*007c*/ 	.byte	0x04, 0x17
        /*007e*/ 	.short	(.L_27 - .L_26)
.L_26:
        /*0080*/ 	.word	0x00000000
        /*0084*/ 	.short	0x0000
        /*0086*/ 	.short	0x0000
        /*0088*/ 	.byte	0x00, 0xf0, 0x21, 0x00


	//----- nvinfo : EIATTR_MAXREG_COUNT
	.align		4
.L_27:
        /*008c*/ 	.byte	0x03, 0x1b
        /*008e*/ 	.short	0x00ff


	//----- nvinfo : EIATTR_EXIT_INSTR_OFFSETS
	.align		4
        /*0090*/ 	.byte	0x04, 0x1c
        /*0092*/ 	.short	(.L_29 - .L_28)


	//   ....[0]....
.L_28:
        /*0094*/ 	.word	0x000006c0


	//----- nvinfo : EIATTR_REQNTID
	.align		4
.L_29:
        /*0098*/ 	.byte	0x04, 0x10
        /*009a*/ 	.short	(.L_31 - .L_30)
.L_30:
        /*009c*/ 	.word	0x00000080
        /*00a0*/ 	.word	0x00000001
        /*00a4*/ 	.word	0x00000001
.L_31:


//--------------------- .nv.callgraph             --------------------------
	.section	.nv.callgraph,"",@"SHT_CUDA_CALLGRAPH"
	.align	4
	.sectionentsize	8
	.align		4
        /*0000*/ 	.word	0x00000000
	.align		4
        /*0004*/ 	.word	0xffffffff
	.align		4
        /*0008*/ 	.word	0x00000000
	.align		4
        /*000c*/ 	.word	0xfffffffe
	.align		4
        /*0010*/ 	.word	0x00000000
	.align		4
        /*0014*/ 	.word	0xfffffffd
	.align		4
        /*0018*/ 	.word	0x00000000
	.align		4
        /*001c*/ 	.word	0xfffffffc


//--------------------- .nv.rel.action            --------------------------
	.section	.nv.rel.action,"",@"SHT_CUDA_RELOCINFO"
	.align	8
	.sectionentsize	8
        /*0000*/ 	.byte	0x73, 0x00, 0x00, 0x00, 0x00, 0x00, 0x00, 0x00, 0x00, 0x00, 0x00, 0x11, 0x25, 0x00, 0x05, 0x36


//--------------------- .nv.constant4             --------------------------
	.section	.nv.constant4,"a",@progbits
	.align	8
	.align		8
.nv.constant4:
        /*0000*/ 	.dword	_$_str
	.align		8
        /*0008*/ 	.dword	_$_str_$_2


//--------------------- .nv.constant0.triton_     --------------------------
	.section	.nv.constant0.triton_,"a",@progbits
	.sectionflags	@""
	.align	4
.nv.constant0.triton_:
	.zero		404


//--------------------- .text.triton_             --------------------------
	.section	.text.triton_,"ax",@progbits
	.sectioninfo	@"SHI_REGISTERS=36"
	.align	128
        .global         triton_
        .type           triton_,@function
        .size           triton_,(.L_x_1 - triton_)
        .other          triton_,@"STO_CUDA_ENTRY STV_DEFAULT"
triton_:
.text.triton_:
[----:B------:R-:W-:Y:S02]  /*0000*/  MOV R1, c[0x0][0x28] ;  /* 0x00000a0000017a02 */ /* 0x000fe40000000f00 */
[----:B------:R-:W0:Y:S01]  /*0010*/  S2R R0, SR_TID.X ;  /* 0x0000000000007919 */ /* 0x000e220000002100 */
[----:B------:R-:W-:-:S03]  /*0020*/  ULDC.64 UR4, c[0x0][0x118] ;  /* 0x0000460000047ab9 */ /* 0x000fc60000000a00 */
[----:B------:R-:W1:Y:S01]  /*0030*/  S2R R3, SR_CTAID.X ;  /* 0x0000000000037919 */ /* 0x000e620000002500 */
[----:B0-----:R-:W-:Y:S02]  /*0040*/  SHF.L.U32 R0, R0, 0x2, RZ ;  /* 0x0000000200007819 */ /* 0x001fe400000006ff */
[----:B-1----:R-:W-:Y:S02]  /*0050*/  SHF.R.S32.HI R2, RZ, 0x15, R3 ;  /* 0x00000015ff027819 */ /* 0x002fe40000011403 */
[----:B------:R-:W-:Y:S02]  /*0060*/  LOP3.LUT R0, R0, 0x1fc, RZ, 0xc0, !PT ;  /* 0x000001fc00007812 */ /* 0x000fe400078ec0ff */
[----:B------:R-:W-:Y:S02]  /*0070*/  SGXT R2, R2, 0x1 ;  /* 0x000000010202781a */ /* 0x000fe40000000200 */
[----:B------:R-:W-:Y:S02]  /*0080*/  LEA R3, R3, R0, 0xa ;  /* 0x0000000003037211 */ /* 0x000fe400078e50ff */
[----:B------:R-:W-:-:S02]  /*0090*/  MOV R0, 0x4 ;  /* 0x0000000400007802 */ /* 0x000fc40000000f00 */
[----:B------:R-:W-:-:S04]  /*00a0*/  LEA.HI R2, R2, R3, RZ, 0x6 ;  /* 0x0000000302027211 */ /* 0x000fc800078f30ff */
[----:B------:R-:W-:-:S04]  /*00b0*/  LOP3.LUT R2, R2, 0xffffffc0, RZ, 0xc0, !PT ;  /* 0xffffffc002027812 */ /* 0x000fc800078ec0ff */
[----:B------:R-:W-:-:S05]  /*00c0*/  IADD3 R5, R3, -R2, RZ ;  /* 0x8000000203057210 */ /* 0x000fca0007ffe0ff */
[----:B------:R-:W-:-:S06]  /*00d0*/  IMAD.WIDE R24, R5, R0, c[0x0][0x170] ;  /* 0x00005c0005187625 */ /* 0x000fcc00078e0200 */
[----:B------:R-:W2:Y:S01]  /*00e0*/  LDG.E.EL.128 R24, [R24.64] ;  /* 0x0000000418187981 */ /* 0x000ea2000c2e1d00 */
[----:B------:R-:W-:-:S04]  /*00f0*/  IMAD.WIDE R12, R5, R0, c[0x0][0x168] ;  /* 0x00005a00050c7625 */ /* 0x000fc800078e0200 */
[-C--:B------:R-:W-:Y:S02]  /*0100*/  IMAD.WIDE R28, R3, R0.reuse, c[0x0][0x160] ;  /* 0x00005800031c7625 */ /* 0x080fe400078e0200 */
[----:B------:R-:W3:Y:S02]  /*0110*/  LDG.E.EL.128 R12, [R12.64] ;  /* 0x000000040c0c7981 */ /* 0x000ee4000c2e1d00 */
[CC--:B------:R-:W-:Y:S02]  /*0120*/  IMAD.WIDE R8, R5.reuse, R0.reuse, c[0x0][0x178] ;  /* 0x00005e0005087625 */ /* 0x0c0fe400078e0200 */
[----:B------:R0:W3:Y:S02]  /*0130*/  LDG.E.128 R16, [R28.64] ;  /* 0x000000041c107981 */ /* 0x0000e4000c1e1d00 */
[----:B------:R-:W-:Y:S02]  /*0140*/  IMAD.WIDE R4, R5, R0, c[0x0][0x180] ;  /* 0x0000600005047625 */ /* 0x000fe400078e0200 */
[----:B------:R0:W4:Y:S04]  /*0150*/  LDG.E.128 R20, [R28.64+0x800] ;  /* 0x000800041c147981 */ /* 0x000128000c1e1d00 */
[----:B------:R-:W5:Y:S04]  /*0160*/  LDG.E.EL.128 R8, [R8.64] ;  /* 0x0000000408087981 */ /* 0x000f68000c2e1d00 */
[----:B------:R-:W5:Y:S01]  /*0170*/  LDG.E.EL.128 R4, [R4.64] ;  /* 0x0000000404047981 */ /* 0x000f62000c2e1d00 */
[----:B0-----:R-:W-:Y:S01]  /*0180*/  MOV R28, 0x3e800000 ;  /* 0x3e800000001c7802 */ /* 0x001fe20000000f00 */
[----:B--2---:R-:W-:Y:S01]  /*0190*/  FADD R2, R24, 9.9999997473787516356e-06 ;  /* 0x3727c5ac18027421 */ /* 0x004fe20000000000 */
[----:B------:R-:W-:-:S05]  /*01a0*/  FADD R27, R27, 9.9999997473787516356e-06 ;  /* 0x3727c5ac1b1b7421 */ /* 0x000fca0000000000 */
[----:B------:R-:W0:Y:S01]  /*01b0*/  MUFU.SQRT R2, R2 ;  /* 0x0000000200027308 */ /* 0x000e220000002000 */
[----:B------:R-:W-:Y:S01]  /*01c0*/  FADD R25, R25, 9.9999997473787516356e-06 ;  /* 0x3727c5ac19197421 */ /* 0x000fe20000000000 */
[----:B------:R-:W-:-:S06]  /*01d0*/  FADD R26, R26, 9.9999997473787516356e-06 ;  /* 0x3727c5ac1a1a7421 */ /* 0x000fcc0000000000 */
[----:B------:R-:W1:Y:S08]  /*01e0*/  MUFU.SQRT R27, R27 ;  /* 0x0000001b001b7308 */ /* 0x000e700000002000 */
[----:B------:R-:W2:Y:S01]  /*01f0*/  MUFU.SQRT R25, R25 ;  /* 0x0000001900197308 */ /* 0x000ea20000002000 */
[----:B0-----:R-:W-:-:S07]  /*0200*/  FSETP.GT.AND P6, PT, R2, 8.50705917302346158658e+37, PT ;  /* 0x7e8000000200780b */ /* 0x001fce0003fc4000 */
[----:B------:R-:W0:Y:S01]  /*0210*/  MUFU.SQRT R26, R26 ;  /* 0x0000001a001a7308 */ /* 0x000e220000002000 */
[C---:B-1----:R-:W-:Y:S02]  /*0220*/  FSETP.GT.AND P3, PT, R27.reuse, 8.50705917302346158658e+37, PT ;  /* 0x7e8000001b00780b */ /* 0x042fe40003f64000 */
[----:B------:R-:W-:Y:S02]  /*0230*/  FSETP.GEU.AND P2, PT, R2, 1.175494350822287508e-38, PT ;  /* 0x008000000200780b */ /* 0x000fe40003f4e000 */
[----:B------:R-:W-:Y:S01]  /*0240*/  FSEL R29, R28, 1, P6 ;  /* 0x3f8000001c1d7808 */ /* 0x000fe20003000000 */
[----:B------:R-:W-:Y:S01]  /*0250*/  @P6 FMUL R2, R2, 0.25 ;  /* 0x3e80000002026820 */ /* 0x000fe20000400000 */
[----:B------:R-:W-:Y:S02]  /*0260*/  FSETP.GEU.AND P6, PT, R27, 1.175494350822287508e-38, PT ;  /* 0x008000001b00780b */ /* 0x000fe40003fce000 */
[C---:B--2---:R-:W-:Y:S02]  /*0270*/  FSETP.GT.AND P5, PT, R25.reuse, 8.50705917302346158658e+37, PT ;  /* 0x7e8000001900780b */ /* 0x044fe40003fa4000 */
[----:B------:R-:W-:-:S02]  /*0280*/  FSETP.GEU.AND P1, PT, R25, 1.175494350822287508e-38, PT ;  /* 0x008000001900780b */ /* 0x000fc40003f2e000 */
[C---:B0-----:R-:W-:Y:S02]  /*0290*/  FSETP.GT.AND P4, PT, R26.reuse, 8.50705917302346158658e+37, PT ;  /* 0x7e8000001a00780b */ /* 0x041fe40003f84000 */
[----:B------:R-:W-:Y:S01]  /*02a0*/  FSETP.GEU.AND P0, PT, R26, 1.175494350822287508e-38, PT ;  /* 0x008000001a00780b */ /* 0x000fe20003f0e000 */
[----:B------:R-:W-:Y:S01]  /*02b0*/  @P3 FMUL R27, R27, 0.25 ;  /* 0x3e8000001b1b3820 */ /* 0x000fe20000400000 */
[----:B------:R-:W-:-:S05]  /*02c0*/  @!P2 FMUL R2, R2, 16777216 ;  /* 0x4b8000000202a820 */ /* 0x000fca0000400000 */
[----:B------:R-:W-:Y:S01]  /*02d0*/  @P5 FMUL R25, R25, 0.25 ;  /* 0x3e80000019195820 */ /* 0x000fe20000400000 */
[----:B------:R-:W-:-:S03]  /*02e0*/  @!P6 FMUL R27, R27, 16777216 ;  /* 0x4b8000001b1be820 */ /* 0x000fc60000400000 */
[----:B------:R-:W-:Y:S01]  /*02f0*/  @P4 FMUL R26, R26, 0.25 ;  /* 0x3e8000001a1a4820 */ /* 0x000fe20000400000 */
[----:B------:R-:W0:Y:S01]  /*0300*/  MUFU.RCP R2, R2 ;  /* 0x0000000200027308 */ /* 0x000e220000001000 */
[----:B------:R-:W-:Y:S02]  /*0310*/  @!P1 FMUL R25, R25, 16777216 ;  /* 0x4b80000019199820 */ /* 0x000fe40000400000 */
[----:B------:R-:W-:-:S05]  /*0320*/  @!P0 FMUL R26, R26, 16777216 ;  /* 0x4b8000001a1a8820 */ /* 0x000fca0000400000 */
[----:B------:R-:W1:Y:S01]  /*0330*/  MUFU.RCP R27, R27 ;  /* 0x0000001b001b7308 */ /* 0x000e620000001000 */
[C---:B------:R-:W-:Y:S02]  /*0340*/  FSEL R31, R28.reuse, 1, P5 ;  /* 0x3f8000001c1f7808 */ /* 0x040fe40002800000 */
[----:B------:R-:W-:-:S05]  /*0350*/  FSEL R33, R28, 1, P4 ;  /* 0x3f8000001c217808 */ /* 0x000fca0002000000 */
[----:B------:R-:W2:Y:S01]  /*0360*/  MUFU.RCP R24, R25 ;  /* 0x0000001900187308 */ /* 0x000ea20000001000 */
[----:B------:R-:W-:Y:S01]  /*0370*/  FSEL R28, R28, 1, P3 ;  /* 0x3f8000001c1c7808 */ /* 0x000fe20001800000 */
[----:B------:R-:W-:-:S06]  /*0380*/  @!P2 FMUL R29, R29, 16777216 ;  /* 0x4b8000001d1da820 */ /* 0x000fcc0000400000 */
[----:B------:R-:W5:Y:S01]  /*0390*/  MUFU.RCP R26, R26 ;  /* 0x0000001a001a7308 */ /* 0x000f620000001000 */
[----:B------:R-:W-:Y:S01]  /*03a0*/  @!P6 FMUL R28, R28, 16777216 ;  /* 0x4b8000001c1ce820 */ /* 0x000fe20000400000 */
[----:B------:R-:W-:Y:S01]  /*03b0*/  @!P1 FMUL R31, R31, 16777216 ;  /* 0x4b8000001f1f9820 */ /* 0x000fe20000400000 */
[----:B0-----:R-:W-:Y:S01]  /*03c0*/  FMUL R2, R2, R29 ;  /* 0x0000001d02027220 */ /* 0x001fe20000400000 */
[--C-:B---3--:R-:W-:Y:S01]  /*03d0*/  FADD R29, R16, -R12.reuse ;  /* 0x8000000c101d7221 */ /* 0x108fe20000000000 */
[----:B------:R-:W-:Y:S01]  /*03e0*/  @!P0 FMUL R33, R33, 16777216 ;  /* 0x4b80000021218820 */ /* 0x000fe20000400000 */
[----:B-1----:R-:W-:Y:S01]  /*03f0*/  FMUL R27, R27, R28 ;  /* 0x0000001c1b1b7220 */ /* 0x002fe20000400000 */
[----:B----4-:R-:W-:Y:S01]  /*0400*/  FADD R16, R23, -R15 ;  /* 0x8000000f17107221 */ /* 0x010fe20000000000 */
[----:B--2---:R-:W-:Y:S01]  /*0410*/  FMUL R24, R24, R31 ;  /* 0x0000001f18187220 */ /* 0x004fe20000400000 */
[----:B------:R-:W-:Y:S01]  /*0420*/  FADD R31, R20, -R12 ;  /* 0x8000000c141f7221 */ /* 0x000fe20000000000 */
[--C-:B------:R-:W-:Y:S01]  /*0430*/  FADD R17, R17, -R13.reuse ;  /* 0x8000000d11117221 */ /* 0x100fe20000000000 */
[--C-:B------:R-:W-:Y:S01]  /*0440*/  FADD R18, R18, -R14.reuse ;  /* 0x8000000e12127221 */ /* 0x100fe20000000000 */
[----:B------:R-:W-:Y:S01]  /*0450*/  FMUL R16, R27, R16 ;  /* 0x000000101b107220 */ /* 0x000fe20000400000 */
[----:B------:R-:W-:Y:S01]  /*0460*/  FADD R21, R21, -R13 ;  /* 0x8000000d15157221 */ /* 0x000fe20000000000 */
[----:B------:R-:W-:Y:S01]  /*0470*/  FADD R12, R19, -R15 ;  /* 0x8000000f130c7221 */ /* 0x000fe20000000000 */
[----:B------:R-:W-:Y:S01]  /*0480*/  FADD R22, R22, -R14 ;  /* 0x8000000e16167221 */ /* 0x000fe20000000000 */
[----:B-----5:R-:W-:Y:S01]  /*0490*/  FMUL R25, R26, R33 ;  /* 0x000000211a197220 */ /* 0x020fe20000400000 */
[C---:B------:R-:W-:Y:S01]  /*04a0*/  FMUL R29, R2.reuse, R29 ;  /* 0x0000001d021d7220 */ /* 0x040fe20000400000 */
[----:B------:R-:W-:Y:S01]  /*04b0*/  FMUL R31, R2, R31 ;  /* 0x0000001f021f7220 */ /* 0x000fe20000400000 */
[C---:B------:R-:W-:Y:S01]  /*04c0*/  FMUL R2, R24.reuse, R17 ;  /* 0x0000001118027220 */ /* 0x040fe20000400000 */
[----:B------:R-:W-:Y:S01]  /*04d0*/  FMUL R13, R25, R18 ;  /* 0x00000012190d7220 */ /* 0x000fe20000400000 */
[----:B------:R-:W-:Y:S01]  /*04e0*/  FFMA R16, R11, R16, R7 ;  /* 0x000000100b107223 */ /* 0x000fe20000000007 */
[----:B------:R-:W-:Y:S01]  /*04f0*/  FMUL R12, R27, R12 ;  /* 0x0000000c1b0c7220 */ /* 0x000fe20000400000 */
[----:B------:R-:W-:Y:S01]  /*0500*/  FMUL R25, R25, R22 ;  /* 0x0000001619197220 */ /* 0x000fe20000400000 */
[----:B------:R-:W-:Y:S01]  /*0510*/  FMUL R24, R24, R21 ;  /* 0x0000001518187220 */ /* 0x000fe20000400000 */
[C-C-:B------:R-:W-:Y:S01]  /*0520*/  FFMA R29, R8.reuse, R29, R4.reuse ;  /* 0x0000001d081d7223 */ /* 0x140fe20000000004 */
[----:B------:R-:W-:Y:S01]  /*0530*/  FFMA R31, R8, R31, R4 ;  /* 0x0000001f081f7223 */ /* 0x000fe20000000004 */
[C-C-:B------:R-:W-:Y:S01]  /*0540*/  FFMA R4, R9.reuse, R2, R5.reuse ;  /* 0x0000000209047223 */ /* 0x140fe20000000005 */
[----:B------:R-:W-:Y:S01]  /*0550*/  FFMA R5, R9, R24, R5 ;  /* 0x0000001809057223 */ /* 0x000fe20000000005 */
[C-C-:B------:R-:W-:Y:S01]  /*0560*/  FFMA R25, R10.reuse, R25, R6.reuse ;  /* 0x000000190a197223 */ /* 0x140fe20000000006 */
[----:B------:R-:W-:Y:S01]  /*0570*/  FFMA R13, R10, R13, R6 ;  /* 0x0000000d0a0d7223 */ /* 0x000fe20000000006 */
[----:B------:R-:W-:Y:S01]  /*0580*/  FFMA R12, R11, R12, R7 ;  /* 0x0000000c0b0c7223 */ /* 0x000fe20000000007 */
[----:B------:R-:W-:-:S02]  /*0590*/  FSETP.GEU.AND P6, PT, R16, RZ, PT ;  /* 0x000000ff1000720b */ /* 0x000fc40003fce000 */
[----:B------:R-:W-:Y:S02]  /*05a0*/  FSETP.GEU.AND P2, PT, R4, RZ, PT ;  /* 0x000000ff0400720b */ /* 0x000fe40003f4e000 */
[----:B------:R-:W-:Y:S02]  /*05b0*/  SEL R7, R16, RZ, P6 ;  /* 0x000000ff10077207 */ /* 0x000fe40003000000 */
[----:B------:R-:W-:Y:S02]  /*05c0*/  FSETP.GEU.AND P5, PT, R25, RZ, PT ;  /* 0x000000ff1900720b */ /* 0x000fe40003fae000 */
[----:B------:R-:W-:Y:S02]  /*05d0*/  FSETP.GEU.AND P4, PT, R5, RZ, PT ;  /* 0x000000ff0500720b */ /* 0x000fe40003f8e000 */
[----:B------:R-:W-:Y:S02]  /*05e0*/  FSETP.GEU.AND P0, PT, R31, RZ, PT ;  /* 0x000000ff1f00720b */ /* 0x000fe40003f0e000 */
[----:B------:R-:W-:-:S02]  /*05f0*/  FSETP.GEU.AND P3, PT, R13, RZ, PT ;  /* 0x000000ff0d00720b */ /* 0x000fc40003f6e000 */
[----:B------:R-:W-:Y:S02]  /*0600*/  FSETP.GEU.AND P1, PT, R29, RZ, PT ;  /* 0x000000ff1d00720b */ /* 0x000fe40003f2e000 */
[----:B------:R-:W-:Y:S01]  /*0610*/  FSETP.GEU.AND P6, PT, R12, RZ, PT ;  /* 0x000000ff0c00720b */ /* 0x000fe20003fce000 */
[----:B------:R-:W-:Y:S01]  /*0620*/  IMAD.WIDE R2, R3, R0, c[0x0][0x188] ;  /* 0x0000620003027625 */ /* 0x000fe200078e0200 */
[----:B------:R-:W-:Y:S02]  /*0630*/  SEL R9, R4, RZ, P2 ;  /* 0x000000ff04097207 */ /* 0x000fe40001000000 */
[----:B------:R-:W-:Y:S02]  /*0640*/  SEL R6, R25, RZ, P5 ;  /* 0x000000ff19067207 */ /* 0x000fe40002800000 */
[----:B------:R-:W-:Y:S02]  /*0650*/  SEL R5, R5, RZ, P4 ;  /* 0x000000ff05057207 */ /* 0x000fe40002000000 */
[----:B------:R-:W-:-:S02]  /*0660*/  SEL R10, R13, RZ, P3 ;  /* 0x000000ff0d0a7207 */ /* 0x000fc40001800000 */
[----:B------:R-:W-:Y:S02]  /*0670*/  SEL R8, R29, RZ, P1 ;  /* 0x000000ff1d087207 */ /* 0x000fe40000800000 */
[----:B------:R-:W-:Y:S02]  /*0680*/  SEL R11, R12, RZ, P6 ;  /* 0x000000ff0c0b7207 */ /* 0x000fe40003000000 */
[----:B------:R-:W-:-:S03]  /*0690*/  SEL R4, R31, RZ, P0 ;  /* 0x000000ff1f047207 */ /* 0x000fc60000000000 */
[----:B------:R-:W-:Y:S04]  /*06a0*/  STG.E.128 [R2.64], R8 ;  /* 0x0000000802007986 */ /* 0x000fe8000c101d04 */
[----:B------:R-:W-:Y:S01]  /*06b0*/  STG.E.128 [R2.64+0x800], R4 ;  /* 0x0008000402007986 */ /* 0x000fe2000c101d04 */
[----:B------:R-:W-:Y:S05]  /*06c0*/  EXIT ;  /* 0x000000000000794d */ /* 0x000fea0003800000 */
.L_x_0:
[----:B------:R-:W-:-:S00]  /*06d0*/  BRA `(.L_x_0) ;  /* 0xfffffff000007947 */ /* 0x000fc0000383ffff */
[----:B------:R-:W-:-:S00]  /*06e0*/  NOP ;  /* 0x0000000000007918 */ /* 0x000fc00000000000 */
        /* <DEDUP_REMOVED lines=9> */
.L_x_1:


//--------------------- .nv.global.init           --------------------------
	.section	.nv.global.init,"aw",@progbits
.nv.global.init:
	.type		_$_str,@object
	.size		_$_str,(_$_str_$_2 - _$_str)
_$_str:
        /*0000*/ 	.byte	0x5f, 0x5f, 0x43, 0x55, 0x44, 0x41, 0x5f, 0x46, 0x54, 0x5a, 0x00
	.type		_$_str_$_2,@object
	.size		_$_str_$_2,(.L_1 - _$_str_$_2)
_$_str_$_2:
        /*000b*/ 	.byte	0x5f, 0x5f, 0x43, 0x55, 0x44, 0x41, 0x5f, 0x50, 0x52, 0x45, 0x43, 0x5f, 0x53, 0x51, 0x52, 0x54
        /*001b*/ 	.byte	0x00
.L_1:
